//
// Generated by NVIDIA NVVM Compiler
//
// Compiler Build ID: CL-36424714
// Cuda compilation tools, release 13.0, V13.0.88
// Based on NVVM 20.0.0
//

.version 9.0
.target sm_100
.address_size 64

	// .globl	default_function_kernel0
// _ZZ24default_function_kernel0E8A_shared has been demoted
// _ZZ24default_function_kernel0E8B_shared has been demoted

.visible .entry default_function_kernel0(
	.param .u64 .ptr .align 1 default_function_kernel0_param_0,
	.param .u64 .ptr .align 1 default_function_kernel0_param_1,
	.param .u64 .ptr .align 1 default_function_kernel0_param_2
)
.maxntid 256
{
	.reg .pred 	%p<3>;
	.reg .b32 	%r<46>;
	.reg .b32 	%f<198>;
	.reg .b64 	%rd<21>;
	// demoted variable
	.shared .align 4 .b8 _ZZ24default_function_kernel0E8A_shared[8192];
	// demoted variable
	.shared .align 4 .b8 _ZZ24default_function_kernel0E8B_shared[16384];
	mov.f32 	%f166, 0f00000000;
	mov.b32 	%r43, 0;
	mov.u32 	%r11, %tid.x;
	shl.b32 	%r12, %r11, 2;
	and.b32  	%r13, %r12, 60;
	mov.u32 	%r14, _ZZ24default_function_kernel0E8B_shared;
	add.s32 	%r15, %r13, %r14;
	add.s32 	%r2, %r15, 8192;
	shl.b32 	%r17, %r11, 3;
	and.b32  	%r18, %r17, 1792;
	mov.f32 	%f167, %f166;
	mov.f32 	%f168, %f166;
	mov.f32 	%f169, %f166;
	mov.f32 	%f170, %f166;
	mov.f32 	%f171, %f166;
	mov.f32 	%f172, %f166;
	mov.f32 	%f173, %f166;
	mov.f32 	%f174, %f166;
	mov.f32 	%f175, %f166;
	mov.f32 	%f176, %f166;
	mov.f32 	%f177, %f166;
	mov.f32 	%f178, %f166;
	mov.f32 	%f179, %f166;
	mov.f32 	%f180, %f166;
	mov.f32 	%f181, %f166;
	mov.f32 	%f182, %f166;
	mov.f32 	%f183, %f166;
	mov.f32 	%f184, %f166;
	mov.f32 	%f185, %f166;
	mov.f32 	%f186, %f166;
	mov.f32 	%f187, %f166;
	mov.f32 	%f188, %f166;
	mov.f32 	%f189, %f166;
	mov.f32 	%f190, %f166;
	mov.f32 	%f191, %f166;
	mov.f32 	%f192, %f166;
	mov.f32 	%f193, %f166;
	mov.f32 	%f194, %f166;
	mov.f32 	%f195, %f166;
	mov.f32 	%f196, %f166;
	mov.f32 	%f197, %f166;
$L__BB0_1:
	ld.param.u64 	%rd19, [default_function_kernel0_param_1];
	ld.param.u64 	%rd18, [default_function_kernel0_param_0];
	bar.sync 	0;
	shl.b32 	%r16, %r43, 5;
	and.b32  	%r19, %r11, 31;
	or.b32  	%r20, %r18, %r19;
	add.s32 	%r21, %r20, %r16;
	cvta.to.global.u64 	%rd4, %rd18;
	mul.wide.u32 	%rd5, %r21, 4;
	add.s64 	%rd6, %rd4, %rd5;
	ld.global.nc.f32 	%f98, [%rd6];
	mov.u32 	%r22, _ZZ24default_function_kernel0E8A_shared;
	add.s32 	%r23, %r22, %r12;
	st.shared.f32 	[%r23], %f98;
	ld.global.nc.f32 	%f99, [%rd6+8192];
	st.shared.f32 	[%r23+1024], %f99;
	ld.global.nc.f32 	%f100, [%rd6+16384];
	st.shared.f32 	[%r23+2048], %f100;
	ld.global.nc.f32 	%f101, [%rd6+24576];
	st.shared.f32 	[%r23+3072], %f101;
	ld.global.nc.f32 	%f102, [%rd6+32768];
	st.shared.f32 	[%r23+4096], %f102;
	ld.global.nc.f32 	%f103, [%rd6+40960];
	st.shared.f32 	[%r23+5120], %f103;
	ld.global.nc.f32 	%f104, [%rd6+49152];
	st.shared.f32 	[%r23+6144], %f104;
	ld.global.nc.f32 	%f105, [%rd6+57344];
	st.shared.f32 	[%r23+7168], %f105;
	shl.b32 	%r24, %r43, 13;
	mov.u32 	%r25, %ctaid.x;
	shl.b32 	%r26, %r25, 5;
	add.s32 	%r27, %r20, %r26;
	add.s32 	%r28, %r27, %r24;
	cvta.to.global.u64 	%rd7, %rd19;
	mul.wide.u32 	%rd8, %r28, 4;
	add.s64 	%rd9, %rd7, %rd8;
	ld.global.nc.f32 	%f106, [%rd9];
	add.s32 	%r29, %r14, %r12;
	st.shared.f32 	[%r29], %f106;
	ld.global.nc.f32 	%f107, [%rd9+8192];
	st.shared.f32 	[%r29+1024], %f107;
	ld.global.nc.f32 	%f108, [%rd9+16384];
	st.shared.f32 	[%r29+2048], %f108;
	ld.global.nc.f32 	%f109, [%rd9+24576];
	st.shared.f32 	[%r29+3072], %f109;
	ld.global.nc.f32 	%f110, [%rd9+262144];
	st.shared.f32 	[%r29+4096], %f110;
	add.s32 	%r30, %r24, 65536;
	cvt.u64.u32 	%rd10, %r30;
	cvt.u64.u32 	%rd11, %r27;
	add.s64 	%rd12, %rd11, %rd10;
	shl.b64 	%rd13, %rd12, 2;
	add.s64 	%rd14, %rd7, %rd13;
	ld.global.nc.f32 	%f111, [%rd14+8192];
	st.shared.f32 	[%r29+5120], %f111;
	ld.global.nc.f32 	%f112, [%rd14+16384];
	st.shared.f32 	[%r29+6144], %f112;
	ld.global.nc.f32 	%f113, [%rd14+24576];
	st.shared.f32 	[%r29+7168], %f113;
	ld.global.nc.f32 	%f114, [%rd9+524288];
	st.shared.f32 	[%r29+8192], %f114;
	ld.global.nc.f32 	%f115, [%rd14+270336];
	st.shared.f32 	[%r29+9216], %f115;
	ld.global.nc.f32 	%f116, [%rd14+278528];
	st.shared.f32 	[%r29+10240], %f116;
	ld.global.nc.f32 	%f117, [%rd14+286720];
	st.shared.f32 	[%r29+11264], %f117;
	ld.global.nc.f32 	%f118, [%rd9+786432];
	st.shared.f32 	[%r29+12288], %f118;
	ld.global.nc.f32 	%f119, [%rd14+532480];
	st.shared.f32 	[%r29+13312], %f119;
	ld.global.nc.f32 	%f120, [%rd14+540672];
	st.shared.f32 	[%r29+14336], %f120;
	ld.global.nc.f32 	%f121, [%rd14+548864];
	st.shared.f32 	[%r29+15360], %f121;
	bar.sync 	0;
	mov.b32 	%r45, 4096;
	mov.u32 	%r44, %r2;
$L__BB0_2:
	mov.u32 	%r5, %tid.x;
	shl.b32 	%r31, %r5, 3;
	and.b32  	%r32, %r31, 1920;
	mov.u32 	%r33, _ZZ24default_function_kernel0E8A_shared;
	add.s32 	%r34, %r33, %r32;
	add.s32 	%r35, %r34, %r45;
	ld.shared.f32 	%f122, [%r35+-4096];
	ld.shared.f32 	%f123, [%r35+-2048];
	ld.shared.f32 	%f124, [%r35];
	ld.shared.f32 	%f125, [%r35+2048];
	ld.shared.f32 	%f126, [%r44+-8192];
	ld.shared.f32 	%f127, [%r44+-4096];
	ld.shared.f32 	%f128, [%r44];
	ld.shared.f32 	%f129, [%r44+4096];
	ld.shared.f32 	%f130, [%r44+-8128];
	ld.shared.f32 	%f131, [%r44+-4032];
	ld.shared.f32 	%f132, [%r44+64];
	ld.shared.f32 	%f133, [%r44+4160];
	fma.rn.f32 	%f178, %f122, %f126, %f178;
	fma.rn.f32 	%f186, %f122, %f127, %f186;
	fma.rn.f32 	%f194, %f122, %f128, %f194;
	fma.rn.f32 	%f173, %f122, %f129, %f173;
	fma.rn.f32 	%f180, %f123, %f126, %f180;
	fma.rn.f32 	%f188, %f123, %f127, %f188;
	fma.rn.f32 	%f196, %f123, %f128, %f196;
	fma.rn.f32 	%f171, %f123, %f129, %f171;
	fma.rn.f32 	%f182, %f124, %f126, %f182;
	fma.rn.f32 	%f190, %f124, %f127, %f190;
	fma.rn.f32 	%f177, %f124, %f128, %f177;
	fma.rn.f32 	%f169, %f124, %f129, %f169;
	fma.rn.f32 	%f184, %f125, %f126, %f184;
	fma.rn.f32 	%f192, %f125, %f127, %f192;
	fma.rn.f32 	%f175, %f125, %f128, %f175;
	fma.rn.f32 	%f167, %f125, %f129, %f167;
	fma.rn.f32 	%f179, %f122, %f130, %f179;
	fma.rn.f32 	%f187, %f122, %f131, %f187;
	fma.rn.f32 	%f195, %f122, %f132, %f195;
	fma.rn.f32 	%f172, %f122, %f133, %f172;
	fma.rn.f32 	%f181, %f123, %f130, %f181;
	fma.rn.f32 	%f189, %f123, %f131, %f189;
	fma.rn.f32 	%f197, %f123, %f132, %f197;
	fma.rn.f32 	%f170, %f123, %f133, %f170;
	fma.rn.f32 	%f183, %f124, %f130, %f183;
	fma.rn.f32 	%f191, %f124, %f131, %f191;
	fma.rn.f32 	%f176, %f124, %f132, %f176;
	fma.rn.f32 	%f168, %f124, %f133, %f168;
	fma.rn.f32 	%f185, %f125, %f130, %f185;
	fma.rn.f32 	%f193, %f125, %f131, %f193;
	fma.rn.f32 	%f174, %f125, %f132, %f174;
	fma.rn.f32 	%f166, %f125, %f133, %f166;
	add.s32 	%r45, %r45, 4;
	add.s32 	%r44, %r44, 128;
	setp.ne.s32 	%p1, %r45, 4224;
	@%p1 bra 	$L__BB0_2;
	add.s32 	%r43, %r43, 1;
	setp.ne.s32 	%p2, %r43, 8;
	@%p2 bra 	$L__BB0_1;
	ld.param.u64 	%rd20, [default_function_kernel0_param_2];
	cvta.to.global.u64 	%rd15, %rd20;
	shl.b32 	%r36, %r5, 4;
	and.b32  	%r37, %r36, 3840;
	and.b32  	%r38, %r5, 15;
	mov.u32 	%r39, %ctaid.x;
	shl.b32 	%r40, %r39, 5;
	or.b32  	%r41, %r38, %r40;
	add.s32 	%r42, %r41, %r37;
	mul.wide.u32 	%rd16, %r42, 4;
	add.s64 	%rd17, %rd15, %rd16;
	st.global.f32 	[%rd17], %f178;
	st.global.f32 	[%rd17+65536], %f186;
	st.global.f32 	[%rd17+131072], %f194;
	st.global.f32 	[%rd17+196608], %f173;
	st.global.f32 	[%rd17+16384], %f180;
	st.global.f32 	[%rd17+81920], %f188;
	st.global.f32 	[%rd17+147456], %f196;
	st.global.f32 	[%rd17+212992], %f171;
	st.global.f32 	[%rd17+32768], %f182;
	st.global.f32 	[%rd17+98304], %f190;
	st.global.f32 	[%rd17+163840], %f177;
	st.global.f32 	[%rd17+229376], %f169;
	st.global.f32 	[%rd17+49152], %f184;
	st.global.f32 	[%rd17+114688], %f192;
	st.global.f32 	[%rd17+180224], %f175;
	st.global.f32 	[%rd17+245760], %f167;
	st.global.f32 	[%rd17+64], %f179;
	st.global.f32 	[%rd17+65600], %f187;
	st.global.f32 	[%rd17+131136], %f195;
	st.global.f32 	[%rd17+196672], %f172;
	st.global.f32 	[%rd17+16448], %f181;
	st.global.f32 	[%rd17+81984], %f189;
	st.global.f32 	[%rd17+147520], %f197;
	st.global.f32 	[%rd17+213056], %f170;
	st.global.f32 	[%rd17+32832], %f183;
	st.global.f32 	[%rd17+98368], %f191;
	st.global.f32 	[%rd17+163904], %f176;
	st.global.f32 	[%rd17+229440], %f168;
	st.global.f32 	[%rd17+49216], %f185;
	st.global.f32 	[%rd17+114752], %f193;
	st.global.f32 	[%rd17+180288], %f174;
	st.global.f32 	[%rd17+245824], %f166;
	ret;

}


// ===== COMPILED SASS (sm_100) =====

	.target	sm_100

	.elftype	@"ET_EXEC"


//--------------------- .note.nv.tkinfo           --------------------------
	.section	.note.nv.tkinfo,"",@"SHT_NOTE"
	.sectionflags	@"SHF_NOTE_NV_TKINFO"
	.tkinfo
        /*0018*/ 	.word	0x00000002
        /*0030*/ 	.string	""
        /*0030*/ 	.string	"ptxas"
        /*0030*/ 	.string	"Cuda compilation tools, release 13.0, V13.0.88"
        /*0030*/ 	.string	"Build cuda_13.0.r13.0/compiler.36424714_0"
        /*0030*/ 	.string	"-arch sm_100 -m 64 "



//--------------------- .note.nv.cuinfo           --------------------------
	.section	.note.nv.cuinfo,"",@"SHT_NOTE"
	.sectionflags	@"SHF_NOTE_NV_CUINFO"
        /*0018*/ 	.short	0x0002
        /*001a*/ 	.short	0x0064
        /*001c*/ 	.short	0x0082
	.zero		2


//--------------------- .nv.info                  --------------------------
	.section	.nv.info,"",@"SHT_CUDA_INFO"
	.align	4


	//----- nvinfo : EIATTR_REGCOUNT
	.align		4
        /*0000*/ 	.byte	0x04, 0x2f
        /*0002*/ 	.short	(.L_1 - .L_0)
	.align		4
.L_0:
        /*0004*/ 	.word	index@(default_function_kernel0)
        /*0008*/ 	.word	0x00000040


	//----- nvinfo : EIATTR_FRAME_SIZE
	.align		4
.L_1:
        /*000c*/ 	.byte	0x04, 0x11
        /*000e*/ 	.short	(.L_3 - .L_2)
	.align		4
.L_2:
        /*0010*/ 	.word	index@(default_function_kernel0)
        /*0014*/ 	.word	0x00000000


	//----- nvinfo : EIATTR_MIN_STACK_SIZE
	.align		4
.L_3:
        /*0018*/ 	.byte	0x04, 0x12
        /*001a*/ 	.short	(.L_5 - .L_4)
	.align		4
.L_4:
        /*001c*/ 	.word	index@(default_function_kernel0)
        /*0020*/ 	.word	0x00000000
.L_5:


//--------------------- .nv.compat                --------------------------
	.section	.nv.compat,"",@"SHT_CUDA_COMPAT_INFO"
	.align	4
        /*0000*/ 	.byte	0x02, 0x09, 0x00, 0x00, 0x02, 0x02, 0x01, 0x00, 0x02, 0x05, 0x05, 0x00, 0x03, 0x07, 0x01, 0x01
        /*0010*/ 	.byte	0x02, 0x03, 0x00, 0x00, 0x02, 0x06, 0x01, 0x00, 0x04, 0x0b, 0x08, 0x00, 0x09, 0x00, 0x00, 0x00
        /*0020*/ 	.byte	0x00, 0x00, 0x00, 0x00


//--------------------- .nv.info.default_function_kernel0 --------------------------
	.section	.nv.info.default_function_kernel0,"",@"SHT_CUDA_INFO"
	.sectionflags	@""
	.align	4


	//----- nvinfo : EIATTR_CUDA_API_VERSION
	.align		4
        /*0000*/ 	.byte	0x04, 0x37
        /*0002*/ 	.short	(.L_7 - .L_6)
.L_6:
        /*0004*/ 	.word	0x00000082


	//----- nvinfo : EIATTR_KPARAM_INFO
	.align		4
.L_7:
        /*0008*/ 	.byte	0x04, 0x17
        /*000a*/ 	.short	(.L_9 - .L_8)
.L_8:
        /*000c*/ 	.word	0x00000000
        /*0010*/ 	.short	0x0002
        /*0012*/ 	.short	0x0010
        /*0014*/ 	.byte	0x00, 0xf5, 0x21, 0x00


	//----- nvinfo : EIATTR_KPARAM_INFO
	.align		4
.L_9:
        /*0018*/ 	.byte	0x04, 0x17
        /*001a*/ 	.short	(.L_11 - .L_10)
.L_10:
        /*001c*/ 	.word	0x00000000
        /*0020*/ 	.short	0x0001
        /*0022*/ 	.short	0x0008
        /*0024*/ 	.byte	0x00, 0xf5, 0x21, 0x00


	//----- nvinfo : EIATTR_KPARAM_INFO
	.align		4
.L_11:
        /*0028*/ 	.byte	0x04, 0x17
        /*002a*/ 	.short	(.L_13 - .L_12)
.L_12:
        /*002c*/ 	.word	0x00000000
        /*0030*/ 	.short	0x0000
        /*0032*/ 	.short	0x0000
        /*0034*/ 	.byte	0x00, 0xf5, 0x21, 0x00


	//----- nvinfo : EIATTR_SPARSE_MMA_MASK
	.align		4
.L_13:
        /*0038*/ 	.byte	0x03, 0x50
        /*003a*/ 	.short	0x0000


	//----- nvinfo : EIATTR_MAXREG_COUNT
	.align		4
        /*003c*/ 	.byte	0x03, 0x1b
        /*003e*/ 	.short	0x00ff


	//----- nvinfo : EIATTR_NUM_BARRIERS
	.align		4
        /*0040*/ 	.byte	0x02, 0x4c
        /*0042*/ 	.byte	0x01
	.zero		1


	//----- nvinfo : EIATTR_MERCURY_ISA_VERSION
	.align		4
        /*0044*/ 	.byte	0x03, 0x5f
        /*0046*/ 	.short	0x0101


	//----- nvinfo : EIATTR_VRC_CTA_INIT_COUNT
	.align		4
        /*0048*/ 	.byte	0x02, 0x4a
	.zero		1
	.zero		1


	//----- nvinfo : EIATTR_EXIT_INSTR_OFFSETS
	.align		4
        /*004c*/ 	.byte	0x04, 0x1c
        /*004e*/ 	.short	(.L_15 - .L_14)


	//   ....[0]....
.L_14:
        /*0050*/ 	.word	0x000014c0


	//----- nvinfo : EIATTR_MAX_THREADS
	.align		4
.L_15:
        /*0054*/ 	.byte	0x04, 0x05
        /*0056*/ 	.short	(.L_17 - .L_16)
.L_16:
        /*0058*/ 	.word	0x00000100
        /*005c*/ 	.word	0x00000001
        /*0060*/ 	.word	0x00000001


	//----- nvinfo : EIATTR_CBANK_PARAM_SIZE
	.align		4
.L_17:
        /*0064*/ 	.byte	0x03, 0x19
        /*0066*/ 	.short	0x0018


	//----- nvinfo : EIATTR_PARAM_CBANK
	.align		4
        /*0068*/ 	.byte	0x04, 0x0a
        /*006a*/ 	.short	(.L_19 - .L_18)
	.align		4
.L_18:
        /*006c*/ 	.word	index@(.nv.constant0.default_function_kernel0)
        /*0070*/ 	.short	0x0380
        /*0072*/ 	.short	0x0018


	//----- nvinfo : EIATTR_SW_WAR
	.align		4
.L_19:
        /*0074*/ 	.byte	0x04, 0x36
        /*0076*/ 	.short	(.L_21 - .L_20)
.L_20:
        /*0078*/ 	.word	0x00000008
.L_21:


//--------------------- .nv.callgraph             --------------------------
	.section	.nv.callgraph,"",@"SHT_CUDA_CALLGRAPH"
	.align	4
	.sectionentsize	8
	.align		4
        /*0000*/ 	.word	0x00000000
	.align		4
        /*0004*/ 	.word	0xffffffff
	.align		4
        /*0008*/ 	.word	0x00000000
	.align		4
        /*000c*/ 	.word	0xfffffffe
	.align		4
        /*0010*/ 	.word	0x00000000
	.align		4
        /*0014*/ 	.word	0xfffffffd
	.align		4
        /*0018*/ 	.word	0x00000000
	.align		4
        /*001c*/ 	.word	0xfffffffc


//--------------------- .text.default_function_kernel0 --------------------------
	.section	.text.default_function_kernel0,"ax",@progbits
	.align	128
        .global         default_function_kernel0
        .type           default_function_kernel0,@function
        .size           default_function_kernel0,(.L_x_3 - default_function_kernel0)
        .other          default_function_kernel0,@"STO_CUDA_ENTRY STV_DEFAULT"
default_function_kernel0:
.text.default_function_kernel0:
[----:B------:R-:W-:Y:S01]  /*0000*/  LDC R1, c[0x0][0x37c] ;  /* 0x0000df00ff017b82 */ /* 0x000fe20000000800 */
[----:B------:R-:W0:Y:S07]  /*0010*/  S2R R0, SR_TID.X ;  /* 0x0000000000007919 */ /* 0x000e2e0000002100 */
[----:B------:R-:W1:Y:S01]  /*0020*/  S2UR UR5, SR_CgaCtaId ;  /* 0x00000000000579c3 */ /* 0x000e620000008800 */
[----:B------:R-:W-:Y:S01]  /*0030*/  UMOV UR4, 0x400 ;  /* 0x0000040000047882 */ /* 0x000fe20000000000 */
[----:B------:R-:W-:Y:S01]  /*0040*/  HFMA2 R45, -RZ, RZ, 0, 0 ;  /* 0x00000000ff2d7431 */ /* 0x000fe200000001ff */
[----:B------:R-:W-:Y:S01]  /*0050*/  UIADD3 UR4, UPT, UPT, UR4, 0x2000, URZ ;  /* 0x0000200004047890 */ /* 0x000fe2000fffe0ff */
[----:B------:R-:W-:Y:S01]  /*0060*/  HFMA2 R31, -RZ, RZ, 0, 0 ;  /* 0x00000000ff1f7431 */ /* 0x000fe200000001ff */
[----:B------:R-:W-:Y:S01]  /*0070*/  MOV R5, RZ ;  /* 0x000000ff00057202 */ /* 0x000fe20000000f00 */
[----:B------:R-:W-:Y:S01]  /*0080*/  HFMA2 R9, -RZ, RZ, 0, 0 ;  /* 0x00000000ff097431 */ /* 0x000fe200000001ff */
[----:B------:R-:W-:-:S02]  /*0090*/  CS2R R20, SRZ ;  /* 0x0000000000147805 */ /* 0x000fc4000001ff00 */
[----:B------:R-:W-:Y:S02]  /*00a0*/  CS2R R34, SRZ ;  /* 0x0000000000227805 */ /* 0x000fe4000001ff00 */
[----:B------:R-:W-:Y:S02]  /*00b0*/  CS2R R18, SRZ ;  /* 0x0000000000127805 */ /* 0x000fe4000001ff00 */
[----:B------:R-:W-:Y:S02]  /*00c0*/  CS2R R32, SRZ ;  /* 0x0000000000207805 */ /* 0x000fe4000001ff00 */
[----:B------:R-:W-:Y:S02]  /*00d0*/  CS2R R46, SRZ ;  /* 0x00000000002e7805 */ /* 0x000fe4000001ff00 */
[----:B------:R-:W-:Y:S02]  /*00e0*/  CS2R R28, SRZ ;  /* 0x00000000001c7805 */ /* 0x000fe4000001ff00 */
[----:B------:R-:W-:-:S02]  /*00f0*/  CS2R R16, SRZ ;  /* 0x0000000000107805 */ /* 0x000fc4000001ff00 */
[----:B------:R-:W-:Y:S02]  /*0100*/  MOV R36, RZ ;  /* 0x000000ff00247202 */ /* 0x000fe40000000f00 */
[----:B------:R-:W-:Y:S02]  /*0110*/  CS2R R10, SRZ ;  /* 0x00000000000a7805 */ /* 0x000fe4000001ff00 */
[----:B------:R-:W-:Y:S02]  /*0120*/  CS2R R22, SRZ ;  /* 0x0000000000167805 */ /* 0x000fe4000001ff00 */
[----:B------:R-:W-:Y:S02]  /*0130*/  CS2R R48, SRZ ;  /* 0x0000000000307805 */ /* 0x000fe4000001ff00 */
[----:B------:R-:W-:Y:S02]  /*0140*/  CS2R R12, SRZ ;  /* 0x00000000000c7805 */ /* 0x000fe4000001ff00 */
[----:B------:R-:W-:-:S02]  /*0150*/  CS2R R24, SRZ ;  /* 0x0000000000187805 */ /* 0x000fc4000001ff00 */
[----:B------:R-:W-:Y:S02]  /*0160*/  CS2R R14, SRZ ;  /* 0x00000000000e7805 */ /* 0x000fe4000001ff00 */
[----:B------:R-:W-:Y:S01]  /*0170*/  CS2R R26, SRZ ;  /* 0x00000000001a7805 */ /* 0x000fe2000001ff00 */
[----:B------:R-:W2:Y:S01]  /*0180*/  LDCU.64 UR8, c[0x0][0x358] ;  /* 0x00006b00ff0877ac */ /* 0x000ea20008000a00 */
[----:B-1----:R-:W-:Y:S01]  /*0190*/  ULEA UR4, UR5, UR4, 0x18 ;  /* 0x0000000405047291 */ /* 0x002fe2000f8ec0ff */
[----:B0-----:R-:W-:-:S05]  /*01a0*/  SHF.L.U32 R2, R0, 0x2, RZ ;  /* 0x0000000200027819 */ /* 0x001fca00000006ff */
[----:B------:R-:W-:Y:S02]  /*01b0*/  MOV R3, UR4 ;  /* 0x0000000400037c02 */ /* 0x000fe40008000f00 */
[----:B------:R-:W-:Y:S02]  /*01c0*/  LOP3.LUT R4, R2, 0x3c, RZ, 0xc0, !PT ;  /* 0x0000003c02047812 */ /* 0x000fe400078ec0ff */
[----:B------:R-:W-:Y:S02]  /*01d0*/  SHF.L.U32 R6, R0, 0x3, RZ ;  /* 0x0000000300067819 */ /* 0x000fe400000006ff */
[----:B------:R-:W-:Y:S02]  /*01e0*/  IADD3 R4, PT, PT, R4, 0x2000, R3 ;  /* 0x0000200004047810 */ /* 0x000fe40007ffe003 */
[----:B------:R-:W-:-:S07]  /*01f0*/  LOP3.LUT R6, R6, 0x700, RZ, 0xc0, !PT ;  /* 0x0000070006067812 */ /* 0x000fce00078ec0ff */
.L_x_1:
[----:B------:R-:W0:Y:S01]  /*0200*/  LDC.64 R40, c[0x0][0x380] ;  /* 0x0000e000ff287b82 */ /* 0x000e220000000a00 */
[----:B------:R-:W1:Y:S01]  /*0210*/  S2R R7, SR_CTAID.X ;  /* 0x0000000000077919 */ /* 0x000e620000002500 */
[----:B------:R-:W-:-:S04]  /*0220*/  LOP3.LUT R0, R6, 0x1f, R0, 0xf8, !PT ;  /* 0x0000001f06007812 */ /* 0x000fc800078ef800 */
[----:B------:R-:W-:Y:S02]  /*0230*/  LEA R3, R5, R0, 0x5 ;  /* 0x0000000005037211 */ /* 0x000fe400078e28ff */
[----:B------:R-:W3:Y:S03]  /*0240*/  LDC.64 R38, c[0x0][0x388] ;  /* 0x0000e200ff267b82 */ /* 0x000ee60000000a00 */
[----:B0-----:R-:W-:-:S05]  /*0250*/  IMAD.WIDE.U32 R40, R3, 0x4, R40 ;  /* 0x0000000403287825 */ /* 0x001fca00078e0028 */
[----:B--2---:R-:W2:Y:S01]  /*0260*/  LDG.E.CONSTANT R3, desc[UR8][R40.64] ;  /* 0x0000000828037981 */ /* 0x004ea2000c1e9900 */
[----:B-1----:R-:W-:-:S03]  /*0270*/  LEA R0, R7, R0, 0x5 ;  /* 0x0000000007007211 */ /* 0x002fc600078e28ff */
[----:B------:R-:W4:Y:S01]  /*0280*/  LDG.E.CONSTANT R37, desc[UR8][R40.64+0x2000] ;  /* 0x0020000828257981 */ /* 0x000f22000c1e9900 */
[----:B------:R-:W0:Y:S01]  /*0290*/  S2UR UR6, SR_CgaCtaId ;  /* 0x00000000000679c3 */ /* 0x000e220000008800 */
[----:B------:R-:W-:Y:S02]  /*02a0*/  LEA R61, R5, R0, 0xd ;  /* 0x00000000053d7211 */ /* 0x000fe400078e68ff */
[----:B------:R-:W5:Y:S03]  /*02b0*/  LDG.E.CONSTANT R43, desc[UR8][R40.64+0x4000] ;  /* 0x00400008282b7981 */ /* 0x000f66000c1e9900 */
[----:B---3--:R-:W-:Y:S01]  /*02c0*/  IMAD.WIDE.U32 R38, R61, 0x4, R38 ;  /* 0x000000043d267825 */ /* 0x008fe200078e0026 */
[----:B------:R-:W3:Y:S04]  /*02d0*/  LDG.E.CONSTANT R51, desc[UR8][R40.64+0x6000] ;  /* 0x0060000828337981 */ /* 0x000ee8000c1e9900 */
[----:B------:R-:W3:Y:S04]  /*02e0*/  LDG.E.CONSTANT R53, desc[UR8][R40.64+0x8000] ;  /* 0x0080000828357981 */ /* 0x000ee8000c1e9900 */
[----:B------:R-:W3:Y:S04]  /*02f0*/  LDG.E.CONSTANT R55, desc[UR8][R40.64+0xa000] ;  /* 0x00a0000828377981 */ /* 0x000ee8000c1e9900 */
[----:B------:R-:W3:Y:S04]  /*0300*/  LDG.E.CONSTANT R57, desc[UR8][R40.64+0xc000] ;  /* 0x00c0000828397981 */ /* 0x000ee8000c1e9900 */
[----:B------:R-:W3:Y:S01]  /*0310*/  LDG.E.CONSTANT R59, desc[UR8][R40.64+0xe000] ;  /* 0x00e00008283b7981 */ /* 0x000ee2000c1e9900 */
[----:B------:R-:W-:-:S02]  /*0320*/  UMOV UR5, 0x400 ;  /* 0x0000040000057882 */ /* 0x000fc40000000000 */
[----:B0-----:R-:W-:Y:S01]  /*0330*/  ULEA UR5, UR6, UR5, 0x18 ;  /* 0x0000000506057291 */ /* 0x001fe2000f8ec0ff */
[----:B------:R-:W3:Y:S01]  /*0340*/  LDG.E.CONSTANT R61, desc[UR8][R38.64] ;  /* 0x00000008263d7981 */ /* 0x000ee2000c1e9900 */
[----:B------:R-:W0:Y:S01]  /*0350*/  LDCU.64 UR6, c[0x0][0x388] ;  /* 0x00007100ff0677ac */ /* 0x000e220008000a00 */
[----:B------:R-:W-:Y:S06]  /*0360*/  BAR.SYNC.DEFER_BLOCKING 0x0 ;  /* 0x0000000000007b1d */ /* 0x000fec0000010000 */
[----:B------:R-:W3:Y:S04]  /*0370*/  LDG.E.CONSTANT R8, desc[UR8][R38.64+0x2000] ;  /* 0x0020000826087981 */ /* 0x000ee8000c1e9900 */
[----:B------:R-:W3:Y:S04]  /*0380*/  LDG.E.CONSTANT R41, desc[UR8][R38.64+0x4000] ;  /* 0x0040000826297981 */ /* 0x000ee8000c1e9900 */
[----:B------:R-:W3:Y:S04]  /*0390*/  LDG.E.CONSTANT R30, desc[UR8][R38.64+0x6000] ;  /* 0x00600008261e7981 */ /* 0x000ee8000c1e9900 */
[----:B------:R-:W3:Y:S04]  /*03a0*/  LDG.E.CONSTANT R40, desc[UR8][R38.64+0x80000] ;  /* 0x0800000826287981 */ /* 0x000ee8000c1e9900 */
[----:B------:R-:W3:Y:S04]  /*03b0*/  LDG.E.CONSTANT R42, desc[UR8][R38.64+0xc0000] ;  /* 0x0c000008262a7981 */ /* 0x000ee8000c1e9900 */
[----:B--2---:R1:W-:Y:S04]  /*03c0*/  STS [R2+UR5], R3 ;  /* 0x0000000302007988 */ /* 0x0043e80008000805 */
[----:B----4-:R2:W-:Y:S01]  /*03d0*/  STS [R2+UR5+0x400], R37 ;  /* 0x0004002502007988 */ /* 0x0105e20008000805 */
[----:B-1----:R-:W-:-:S04]  /*03e0*/  LEA R3, R5, 0x10000, 0xd ;  /* 0x0001000005037811 */ /* 0x002fc800078e68ff */
[----:B------:R-:W-:Y:S02]  /*03f0*/  IADD3 R0, P0, PT, R0, R3, RZ ;  /* 0x0000000300007210 */ /* 0x000fe40007f1e0ff */
[----:B------:R0:W4:Y:S02]  /*0400*/  LDG.E.CONSTANT R3, desc[UR8][R38.64+0x40000] ;  /* 0x0400000826037981 */ /* 0x000124000c1e9900 */
[----:B--2---:R-:W-:Y:S02]  /*0410*/  IADD3.X R37, PT, PT, RZ, RZ, RZ, P0, !PT ;  /* 0x000000ffff257210 */ /* 0x004fe400007fe4ff */
[C---:B0-----:R-:W-:Y:S01]  /*0420*/  LEA R38, P0, R0.reuse, UR6, 0x2 ;  /* 0x0000000600267c11 */ /* 0x041fe2000f8010ff */
[----:B-----5:R0:W-:Y:S03]  /*0430*/  STS [R2+UR5+0x800], R43 ;  /* 0x0008002b02007988 */ /* 0x0201e60008000805 */
[----:B------:R-:W-:Y:S01]  /*0440*/  LEA.HI.X R39, R0, UR7, R37, 0x2, P0 ;  /* 0x0000000700277c11 */ /* 0x000fe200080f1425 */
[----:B---3--:R1:W-:Y:S04]  /*0450*/  STS [R2+UR5+0xc00], R51 ;  /* 0x000c003302007988 */ /* 0x0083e80008000805 */
[----:B------:R2:W-:Y:S04]  /*0460*/  STS [R2+UR5+0x1000], R53 ;  /* 0x0010003502007988 */ /* 0x0005e80008000805 */
[----:B------:R3:W-:Y:S04]  /*0470*/  STS [R2+UR5+0x1400], R55 ;  /* 0x0014003702007988 */ /* 0x0007e80008000805 */
[----:B------:R5:W-:Y:S04]  /*0480*/  STS [R2+UR5+0x1800], R57 ;  /* 0x0018003902007988 */ /* 0x000be80008000805 */
[----:B------:R5:W-:Y:S04]  /*0490*/  STS [R2+UR5+0x1c00], R59 ;  /* 0x001c003b02007988 */ /* 0x000be80008000805 */
[----:B------:R5:W-:Y:S04]  /*04a0*/  STS [R2+UR4], R61 ;  /* 0x0000003d02007988 */ /* 0x000be80008000804 */
[----:B------:R-:W4:Y:S04]  /*04b0*/  LDG.E.CONSTANT R37, desc[UR8][R38.64+0x2000] ;  /* 0x0020000826257981 */ /* 0x000f28000c1e9900 */
[----:B0-----:R-:W4:Y:S04]  /*04c0*/  LDG.E.CONSTANT R43, desc[UR8][R38.64+0x4000] ;  /* 0x00400008262b7981 */ /* 0x001f28000c1e9900 */
[----:B-1----:R-:W4:Y:S04]  /*04d0*/  LDG.E.CONSTANT R51, desc[UR8][R38.64+0x6000] ;  /* 0x0060000826337981 */ /* 0x002f28000c1e9900 */
[----:B--2---:R-:W2:Y:S04]  /*04e0*/  LDG.E.CONSTANT R53, desc[UR8][R38.64+0x42000] ;  /* 0x0420000826357981 */ /* 0x004ea8000c1e9900 */
[----:B---3--:R-:W3:Y:S04]  /*04f0*/  LDG.E.CONSTANT R55, desc[UR8][R38.64+0x44000] ;  /* 0x0440000826377981 */ /* 0x008ee8000c1e9900 */
[----:B-----5:R-:W5:Y:S04]  /*0500*/  LDG.E.CONSTANT R57, desc[UR8][R38.64+0x46000] ;  /* 0x0460000826397981 */ /* 0x020f68000c1e9900 */
[----:B------:R-:W5:Y:S04]  /*0510*/  LDG.E.CONSTANT R59, desc[UR8][R38.64+0x82000] ;  /* 0x08200008263b7981 */ /* 0x000f68000c1e9900 */
[----:B------:R-:W5:Y:S04]  /*0520*/  LDG.E.CONSTANT R61, desc[UR8][R38.64+0x84000] ;  /* 0x08400008263d7981 */ /* 0x000f68000c1e9900 */
[----:B------:R-:W5:Y:S01]  /*0530*/  LDG.E.CONSTANT R44, desc[UR8][R38.64+0x86000] ;  /* 0x08600008262c7981 */ /* 0x000f62000c1e9900 */
[----:B------:R-:W0:Y:S03]  /*0540*/  S2R R0, SR_TID.X ;  /* 0x0000000000007919 */ /* 0x000e260000002100 */
[----:B------:R0:W-:Y:S04]  /*0550*/  STS [R2+UR4+0x400], R8 ;  /* 0x0004000802007988 */ /* 0x0001e80008000804 */
[----:B------:R-:W-:Y:S04]  /*0560*/  STS [R2+UR4+0x800], R41 ;  /* 0x0008002902007988 */ /* 0x000fe80008000804 */
[----:B------:R-:W-:Y:S04]  /*0570*/  STS [R2+UR4+0xc00], R30 ;  /* 0x000c001e02007988 */ /* 0x000fe80008000804 */
[----:B------:R-:W-:Y:S04]  /*0580*/  STS [R2+UR4+0x2000], R40 ;  /* 0x0020002802007988 */ /* 0x000fe80008000804 */
[----:B------:R-:W-:Y:S01]  /*0590*/  STS [R2+UR4+0x3000], R42 ;  /* 0x0030002a02007988 */ /* 0x000fe20008000804 */
[----:B------:R-:W-:-:S04]  /*05a0*/  IADD3 R5, PT, PT, R5, 0x1, RZ ;  /* 0x0000000105057810 */ /* 0x000fc80007ffe0ff */
[----:B------:R-:W-:Y:S02]  /*05b0*/  ISETP.NE.AND P0, PT, R5, 0x8, PT ;  /* 0x000000080500780c */ /* 0x000fe40003f05270 */
[----:B0-----:R-:W-:-:S04]  /*05c0*/  SHF.L.U32 R8, R0, 0x3, RZ ;  /* 0x0000000300087819 */ /* 0x001fc800000006ff */
[----:B------:R-:W-:-:S04]  /*05d0*/  LOP3.LUT R8, R8, 0x780, RZ, 0xc0, !PT ;  /* 0x0000078008087812 */ /* 0x000fc800078ec0ff */
[----:B------:R-:W-:Y:S01]  /*05e0*/  IADD3 R8, PT, PT, R8, UR5, RZ ;  /* 0x0000000508087c10 */ /* 0x000fe2000fffe0ff */
[----:B------:R-:W-:Y:S01]  /*05f0*/  UMOV UR5, 0x1000 ;  /* 0x0000100000057882 */ /* 0x000fe20000000000 */
[----:B----4-:R0:W-:Y:S02]  /*0600*/  STS [R2+UR4+0x1000], R3 ;  /* 0x0010000302007988 */ /* 0x0101e40008000804 */
[----:B0-----:R-:W-:Y:S02]  /*0610*/  MOV R3, R4 ;  /* 0x0000000400037202 */ /* 0x001fe40000000f00 */
[----:B------:R0:W-:Y:S04]  /*0620*/  STS [R2+UR4+0x1400], R37 ;  /* 0x0014002502007988 */ /* 0x0001e80008000804 */
[----:B------:R0:W-:Y:S04]  /*0630*/  STS [R2+UR4+0x1800], R43 ;  /* 0x0018002b02007988 */ /* 0x0001e80008000804 */
[----:B------:R0:W-:Y:S04]  /*0640*/  STS [R2+UR4+0x1c00], R51 ;  /* 0x001c003302007988 */ /* 0x0001e80008000804 */
[----:B--2---:R0:W-:Y:S04]  /*0650*/  STS [R2+UR4+0x2400], R53 ;  /* 0x0024003502007988 */ /* 0x0041e80008000804 */
[----:B---3--:R0:W-:Y:S04]  /*0660*/  STS [R2+UR4+0x2800], R55 ;  /* 0x0028003702007988 */ /* 0x0081e80008000804 */
[----:B-----5:R0:W-:Y:S04]  /*0670*/  STS [R2+UR4+0x2c00], R57 ;  /* 0x002c003902007988 */ /* 0x0201e80008000804 */
[----:B------:R0:W-:Y:S04]  /*0680*/  STS [R2+UR4+0x3400], R59 ;  /* 0x0034003b02007988 */ /* 0x0001e80008000804 */
[----:B------:R0:W-:Y:S04]  /*0690*/  STS [R2+UR4+0x3800], R61 ;  /* 0x0038003d02007988 */ /* 0x0001e80008000804 */
[----:B------:R0:W-:Y:S01]  /*06a0*/  STS [R2+UR4+0x3c00], R44 ;  /* 0x003c002c02007988 */ /* 0x0001e20008000804 */
[----:B------:R-:W-:Y:S06]  /*06b0*/  BAR.SYNC.DEFER_BLOCKING 0x0 ;  /* 0x0000000000007b1d */ /* 0x000fec0000010000 */
.L_x_0:
[----:B------:R-:W-:Y:S04]  /*06c0*/  LDS R40, [R8+UR5+-0x1000] ;  /* 0xfff0000508287984 */ /* 0x000fe80008000800 */
[----:B------:R-:W1:Y:S04]  /*06d0*/  LDS R30, [R3+-0x2000] ;  /* 0xffe00000031e7984 */ /* 0x000e680000000800 */
[----:B------:R-:W2:Y:S04]  /*06e0*/  LDS R38, [R8+UR5+-0x800] ;  /* 0xfff8000508267984 */ /* 0x000ea80008000800 */
[----:B0-----:R-:W0:Y:S04]  /*06f0*/  LDS R37, [R8+UR5] ;  /* 0x0000000508257984 */ /* 0x001e280008000800 */
[----:B------:R-:W3:Y:S04]  /*0700*/  LDS R42, [R8+UR5+0x800] ;  /* 0x00080005082a7984 */ /* 0x000ee80008000800 */
[----:B------:R-:W4:Y:S04]  /*0710*/  LDS R41, [R3+-0x1000] ;  /* 0xfff0000003297984 */ /* 0x000f280000000800 */
[----:B------:R-:W5:Y:S04]  /*0720*/  LDS R43, [R3+-0x1fc0] ;  /* 0xffe04000032b7984 */ /* 0x000f680000000800 */
[----:B------:R-:W5:Y:S04]  /*0730*/  LDS R51, [R3] ;  /* 0x0000000003337984 */ /* 0x000f680000000800 */
[----:B------:R-:W5:Y:S04]  /*0740*/  LDS R44, [R3+0x1000] ;  /* 0x00100000032c7984 */ /* 0x000f680000000800 */
[----:B------:R-:W5:Y:S04]  /*0750*/  LDS R39, [R3+0x40] ;  /* 0x0000400003277984 */ /* 0x000f680000000800 */
[----:B------:R-:W-:Y:S01]  /*0760*/  LDS R50, [R3+-0x1f80] ;  /* 0xffe0800003327984 */ /* 0x000fe20000000800 */
[----:B-1----:R-:W-:-:S03]  /*0770*/  FFMA R47, R40, R30, R47 ;  /* 0x0000001e282f7223 */ /* 0x002fc6000000002f */
[----:B------:R-:W-:Y:S01]  /*0780*/  LDS R52, [R3+-0xf80] ;  /* 0xfff0800003347984 */ /* 0x000fe20000000800 */
[-C--:B--2---:R-:W-:Y:S01]  /*0790*/  FFMA R9, R38, R30.reuse, R9 ;  /* 0x0000001e26097223 */ /* 0x084fe20000000009 */
[CC--:B0-----:R-:W-:Y:S01]  /*07a0*/  FFMA R10, R37.reuse, R30.reuse, R10 ;  /* 0x0000001e250a7223 */ /* 0x0c1fe2000000000a */
[----:B---3--:R-:W-:Y:S02]  /*07b0*/  FFMA R11, R42, R30, R11 ;  /* 0x0000001e2a0b7223 */ /* 0x008fe4000000000b */
[----:B------:R-:W0:Y:S01]  /*07c0*/  LDS R30, [R3+-0xfc0] ;  /* 0xfff04000031e7984 */ /* 0x000e220000000800 */
[-C--:B----4-:R-:W-:Y:S01]  /*07d0*/  FFMA R49, R40, R41.reuse, R49 ;  /* 0x0000002928317223 */ /* 0x090fe20000000031 */
[-C--:B------:R-:W-:Y:S01]  /*07e0*/  FFMA R12, R38, R41.reuse, R12 ;  /* 0x00000029260c7223 */ /* 0x080fe2000000000c */
[CC--:B------:R-:W-:Y:S01]  /*07f0*/  FFMA R13, R37.reuse, R41.reuse, R13 ;  /* 0x00000029250d7223 */ /* 0x0c0fe2000000000d */
[----:B------:R-:W-:Y:S01]  /*0800*/  FFMA R14, R42, R41, R14 ;  /* 0x000000292a0e7223 */ /* 0x000fe2000000000e */
[-C--:B-----5:R-:W-:Y:S01]  /*0810*/  FFMA R36, R40, R43.reuse, R36 ;  /* 0x0000002b28247223 */ /* 0x0a0fe20000000024 */
[----:B------:R-:W1:Y:S01]  /*0820*/  LDS R41, [R3+0x1040] ;  /* 0x0010400003297984 */ /* 0x000e620000000800 */
[-C--:B------:R-:W-:Y:S01]  /*0830*/  FFMA R21, R38, R43.reuse, R21 ;  /* 0x0000002b26157223 */ /* 0x080fe20000000015 */
[CC--:B------:R-:W-:Y:S01]  /*0840*/  FFMA R22, R37.reuse, R43.reuse, R22 ;  /* 0x0000002b25167223 */ /* 0x0c0fe20000000016 */
[----:B------:R-:W-:Y:S01]  /*0850*/  FFMA R23, R42, R43, R23 ;  /* 0x0000002b2a177223 */ /* 0x000fe20000000017 */
[-C--:B------:R-:W-:Y:S01]  /*0860*/  FFMA R48, R40, R51.reuse, R48 ;  /* 0x0000003328307223 */ /* 0x080fe20000000030 */
[-C--:B------:R-:W-:Y:S01]  /*0870*/  FFMA R15, R38, R51.reuse, R15 ;  /* 0x00000033260f7223 */ /* 0x080fe2000000000f */
[C---:B------:R-:W-:Y:S01]  /*0880*/  FFMA R16, R37.reuse, R51, R16 ;  /* 0x0000003325107223 */ /* 0x040fe20000000010 */
[-C--:B------:R-:W-:Y:S01]  /*0890*/  FFMA R46, R40, R44.reuse, R46 ;  /* 0x0000002c282e7223 */ /* 0x080fe2000000002e */
[-C--:B------:R-:W-:Y:S01]  /*08a0*/  FFMA R18, R38, R44.reuse, R18 ;  /* 0x0000002c26127223 */ /* 0x080fe20000000012 */
[CC--:B------:R-:W-:Y:S01]  /*08b0*/  FFMA R19, R37.reuse, R44.reuse, R19 ;  /* 0x0000002c25137223 */ /* 0x0c0fe20000000013 */
[----:B------:R-:W-:Y:S01]  /*08c0*/  FFMA R20, R42, R44, R20 ;  /* 0x0000002c2a147223 */ /* 0x000fe20000000014 */
[-C--:B------:R-:W-:Y:S01]  /*08d0*/  FFMA R33, R40, R39.reuse, R33 ;  /* 0x0000002728217223 */ /* 0x080fe20000000021 */
[-C--:B------:R-:W-:Y:S01]  /*08e0*/  FFMA R27, R38, R39.reuse, R27 ;  /* 0x00000027261b7223 */ /* 0x080fe2000000001b */
[CC--:B------:R-:W-:Y:S01]  /*08f0*/  FFMA R28, R37.reuse, R39.reuse, R28 ;  /* 0x00000027251c7223 */ /* 0x0c0fe2000000001c */
[C---:B------:R-:W-:Y:S01]  /*0900*/  FFMA R29, R42.reuse, R39, R29 ;  /* 0x000000272a1d7223 */ /* 0x040fe2000000001d */
[----:B------:R-:W-:Y:S01]  /*0910*/  LDS R44, [R3+0x80] ;  /* 0x00008000032c7984 */ /* 0x000fe20000000800 */
[----:B------:R-:W-:Y:S01]  /*0920*/  FFMA R17, R42, R51, R17 ;  /* 0x000000332a117223 */ /* 0x000fe20000000011 */
[-C--:B0-----:R-:W-:Y:S01]  /*0930*/  FFMA R34, R40, R30.reuse, R34 ;  /* 0x0000001e28227223 */ /* 0x081fe20000000022 */
[-C--:B------:R-:W-:Y:S01]  /*0940*/  FFMA R24, R38, R30.reuse, R24 ;  /* 0x0000001e26187223 */ /* 0x080fe20000000018 */
[-C--:B------:R-:W-:Y:S01]  /*0950*/  FFMA R25, R37, R30.reuse, R25 ;  /* 0x0000001e25197223 */ /* 0x080fe20000000019 */
[----:B------:R-:W-:Y:S01]  /*0960*/  FFMA R26, R42, R30, R26 ;  /* 0x0000001e2a1a7223 */ /* 0x000fe2000000001a */
[----:B------:R-:W-:Y:S01]  /*0970*/  MOV R30, UR5 ;  /* 0x00000005001e7c02 */ /* 0x000fe20008000f00 */
[----:B------:R-:W-:Y:S01]  /*0980*/  UIADD3 UR5, UPT, UPT, UR5, 0x10, URZ ;  /* 0x0000001005057890 */ /* 0x000fe2000fffe0ff */
[----:B-1----:R-:W-:-:S02]  /*0990*/  FFMA R40, R40, R41, R31 ;  /* 0x0000002928287223 */ /* 0x002fc4000000001f */
[----:B------:R-:W-:Y:S01]  /*09a0*/  IADD3 R43, PT, PT, R8, 0x4, R30 ;  /* 0x00000004082b7810 */ /* 0x000fe20007ffe01e */
[-C--:B------:R-:W-:Y:S01]  /*09b0*/  FFMA R32, R38, R41.reuse, R32 ;  /* 0x0000002926207223 */ /* 0x080fe20000000020 */
[-C--:B------:R-:W-:Y:S01]  /*09c0*/  FFMA R35, R37, R41.reuse, R35 ;  /* 0x0000002925237223 */ /* 0x080fe20000000023 */
[----:B------:R-:W-:Y:S01]  /*09d0*/  FFMA R42, R42, R41, R45 ;  /* 0x000000292a2a7223 */ /* 0x000fe2000000002d */
[----:B------:R-:W-:Y:S01]  /*09e0*/  UISETP.NE.AND UP0, UPT, UR5, 0x1080, UPT ;  /* 0x000010800500788c */ /* 0x000fe2000bf05270 */
[----:B------:R-:W0:Y:S04]  /*09f0*/  LDS R39, [R43+-0x1000] ;  /* 0xfff000002b277984 */ /* 0x000e280000000800 */
[----:B------:R-:W1:Y:S04]  /*0a00*/  LDS R38, [R43+-0x800] ;  /* 0xfff800002b267984 */ /* 0x000e680000000800 */
[----:B------:R-:W2:Y:S04]  /*0a10*/  LDS R37, [R43] ;  /* 0x000000002b257984 */ /* 0x000ea80000000800 */
[----:B------:R-:W3:Y:S04]  /*0a20*/  LDS R31, [R43+0x800] ;  /* 0x000800002b1f7984 */ /* 0x000ee80000000800 */
[----:B------:R-:W4:Y:S04]  /*0a30*/  LDS R45, [R3+0x1080] ;  /* 0x00108000032d7984 */ /* 0x000f280000000800 */
[----:B------:R-:W5:Y:S04]  /*0a40*/  LDS R41, [R3+0xc0] ;  /* 0x0000c00003297984 */ /* 0x000f680000000800 */
[----:B------:R-:W5:Y:S01]  /*0a50*/  LDS R43, [R3+0x10c0] ;  /* 0x0010c000032b7984 */ /* 0x000f620000000800 */
[C---:B0-----:R-:W-:Y:S01]  /*0a60*/  FFMA R47, R39.reuse, R50, R47 ;  /* 0x00000032272f7223 */ /* 0x041fe2000000002f */
[C---:B------:R-:W-:Y:S01]  /*0a70*/  FFMA R48, R39.reuse, R44, R48 ;  /* 0x0000002c27307223 */ /* 0x040fe20000000030 */
[----:B------:R-:W-:Y:S01]  /*0a80*/  FFMA R49, R39, R52, R49 ;  /* 0x0000003427317223 */ /* 0x000fe20000000031 */
[C---:B-1----:R-:W-:Y:S01]  /*0a90*/  FFMA R9, R38.reuse, R50, R9 ;  /* 0x0000003226097223 */ /* 0x042fe20000000009 */
[C---:B------:R-:W-:Y:S01]  /*0aa0*/  FFMA R15, R38.reuse, R44, R15 ;  /* 0x0000002c260f7223 */ /* 0x040fe2000000000f */
[C---:B------:R-:W-:Y:S01]  /*0ab0*/  FFMA R12, R38.reuse, R52, R12 ;  /* 0x00000034260c7223 */ /* 0x040fe2000000000c */
[C---:B--2---:R-:W-:Y:S01]  /*0ac0*/  FFMA R10, R37.reuse, R50, R10 ;  /* 0x00000032250a7223 */ /* 0x044fe2000000000a */
[C---:B------:R-:W-:Y:S01]  /*0ad0*/  FFMA R16, R37.reuse, R44, R16 ;  /* 0x0000002c25107223 */ /* 0x040fe20000000010 */
[----:B------:R-:W-:Y:S01]  /*0ae0*/  FFMA R13, R37, R52, R13 ;  /* 0x00000034250d7223 */ /* 0x000fe2000000000d */
[C---:B---3--:R-:W-:Y:S01]  /*0af0*/  FFMA R11, R31.reuse, R50, R11 ;  /* 0x000000321f0b7223 */ /* 0x048fe2000000000b */
[C---:B------:R-:W-:Y:S01]  /*0b00*/  FFMA R17, R31.reuse, R44, R17 ;  /* 0x0000002c1f117223 */ /* 0x040fe20000000011 */
[----:B------:R-:W0:Y:S01]  /*0b10*/  LDS R50, [R3+-0xf40] ;  /* 0xfff0c00003327984 */ /* 0x000e220000000800 */
[----:B------:R-:W-:Y:S01]  /*0b20*/  FFMA R14, R31, R52, R14 ;  /* 0x000000341f0e7223 */ /* 0x000fe2000000000e */
[-C--:B----4-:R-:W-:Y:S01]  /*0b30*/  FFMA R46, R39, R45.reuse, R46 ;  /* 0x0000002d272e7223 */ /* 0x090fe2000000002e */
[-C--:B------:R-:W-:Y:S01]  /*0b40*/  FFMA R18, R38, R45.reuse, R18 ;  /* 0x0000002d26127223 */ /* 0x080fe20000000012 */
[----:B------:R-:W1:Y:S01]  /*0b50*/  LDS R44, [R3+-0x1f40] ;  /* 0xffe0c000032c7984 */ /* 0x000e620000000800 */
[-C--:B------:R-:W-:Y:S01]  /*0b60*/  FFMA R19, R37, R45.reuse, R19 ;  /* 0x0000002d25137223 */ /* 0x080fe20000000013 */
[----:B------:R-:W-:Y:S01]  /*0b70*/  FFMA R20, R31, R45, R20 ;  /* 0x0000002d1f147223 */ /* 0x000fe20000000014 */
[----:B------:R-:W-:Y:S01]  /*0b80*/  IADD3 R45, PT, PT, R8, 0x8, R30 ;  /* 0x00000008082d7810 */ /* 0x000fe20007ffe01e */
[-C--:B-----5:R-:W-:Y:S01]  /*0b90*/  FFMA R33, R39, R41.reuse, R33 ;  /* 0x0000002927217223 */ /* 0x0a0fe20000000021 */
[CC--:B------:R-:W-:Y:S01]  /*0ba0*/  FFMA R27, R38.reuse, R41.reuse, R27 ;  /* 0x00000029261b7223 */ /* 0x0c0fe2000000001b */
[-C--:B------:R-:W-:Y:S01]  /*0bb0*/  FFMA R28, R37, R41.reuse, R28 ;  /* 0x00000029251c7223 */ /* 0x080fe2000000001c */
[----:B------:R-:W-:Y:S01]  /*0bc0*/  FFMA R29, R31, R41, R29 ;  /* 0x000000291f1d7223 */ /* 0x000fe2000000001d */
[-C--:B------:R-:W-:Y:S01]  /*0bd0*/  FFMA R40, R39, R43.reuse, R40 ;  /* 0x0000002b27287223 */ /* 0x080fe20000000028 */
[-C--:B------:R-:W-:Y:S01]  /*0be0*/  FFMA R32, R38, R43.reuse, R32 ;  /* 0x0000002b26207223 */ /* 0x080fe20000000020 */
[----:B------:R-:W-:Y:S01]  /*0bf0*/  FFMA R35, R37, R43, R35 ;  /* 0x0000002b25237223 */ /* 0x000fe20000000023 */
[----:B------:R-:W-:Y:S01]  /*0c00*/  LDS R41, [R45+-0x1000] ;  /* 0xfff000002d297984 */ /* 0x000fe20000000800 */
[----:B------:R-:W-:-:S03]  /*0c10*/  IADD3 R30, PT, PT, R8, 0xc, R30 ;  /* 0x0000000c081e7810 */ /* 0x000fc60007ffe01e */
[----:B------:R-:W2:Y:S04]  /*0c20*/  LDS R52, [R3+-0xf00] ;  /* 0xfff1000003347984 */ /* 0x000ea80000000800 */
[----:B------:R-:W-:Y:S01]  /*0c30*/  LDS R51, [R30] ;  /* 0x000000001e337984 */ /* 0x000fe20000000800 */
[-C--:B0-----:R-:W-:Y:S01]  /*0c40*/  FFMA R34, R39, R50.reuse, R34 ;  /* 0x0000003227227223 */ /* 0x081fe20000000022 */
[CC--:B------:R-:W-:Y:S01]  /*0c50*/  FFMA R24, R38.reuse, R50.reuse, R24 ;  /* 0x0000003226187223 */ /* 0x0c0fe20000000018 */
[-C--:B------:R-:W-:Y:S01]  /*0c60*/  FFMA R25, R37, R50.reuse, R25 ;  /* 0x0000003225197223 */ /* 0x080fe20000000019 */
[----:B------:R-:W-:Y:S01]  /*0c70*/  FFMA R26, R31, R50, R26 ;  /* 0x000000321f1a7223 */ /* 0x000fe2000000001a */
[-C--:B-1----:R-:W-:Y:S01]  /*0c80*/  FFMA R36, R39, R44.reuse, R36 ;  /* 0x0000002c27247223 */ /* 0x082fe20000000024 */
[-C--:B------:R-:W-:Y:S01]  /*0c90*/  FFMA R21, R38, R44.reuse, R21 ;  /* 0x0000002c26157223 */ /* 0x080fe20000000015 */
[-C--:B------:R-:W-:Y:S01]  /*0ca0*/  FFMA R22, R37, R44.reuse, R22 ;  /* 0x0000002c25167223 */ /* 0x080fe20000000016 */
[C---:B------:R-:W-:Y:S01]  /*0cb0*/  FFMA R23, R31.reuse, R44, R23 ;  /* 0x0000002c1f177223 */ /* 0x040fe20000000017 */
[----:B------:R-:W0:Y:S01]  /*0cc0*/  LDS R50, [R3+-0x1f00] ;  /* 0xffe1000003327984 */ /* 0x000e220000000800 */
[----:B------:R-:W-:-:S03]  /*0cd0*/  FFMA R31, R31, R43, R42 ;  /* 0x0000002b1f1f7223 */ /* 0x000fc6000000002a */
[----:B------:R-:W1:Y:S04]  /*0ce0*/  LDS R39, [R45+-0x800] ;  /* 0xfff800002d277984 */ /* 0x000e680000000800 */
[----:B------:R-:W3:Y:S01]  /*0cf0*/  LDS R38, [R45] ;  /* 0x000000002d267984 */ /* 0x000ee20000000800 */
[----:B--2---:R-:W-:-:S03]  /*0d00*/  FFMA R49, R41, R52, R49 ;  /* 0x0000003429317223 */ /* 0x004fc60000000031 */
[----:B------:R-:W2:Y:S04]  /*0d10*/  LDS R37, [R45+0x800] ;  /* 0x000800002d257984 */ /* 0x000ea80000000800 */
[----:B------:R-:W4:Y:S04]  /*0d20*/  LDS R44, [R3+0x100] ;  /* 0x00010000032c7984 */ /* 0x000f280000000800 */
[----:B------:R-:W5:Y:S04]  /*0d30*/  LDS R45, [R3+0x1100] ;  /* 0x00110000032d7984 */ /* 0x000f680000000800 */
[----:B------:R-:W5:Y:S04]  /*0d40*/  LDS R43, [R3+0x140] ;  /* 0x00014000032b7984 */ /* 0x000f680000000800 */
[----:B------:R-:W5:Y:S01]  /*0d50*/  LDS R42, [R3+0x1140] ;  /* 0x00114000032a7984 */ /* 0x000f620000000800 */
[-C--:B0-----:R-:W-:Y:S01]  /*0d60*/  FFMA R47, R41, R50.reuse, R47 ;  /* 0x00000032292f7223 */ /* 0x081fe2000000002f */
[C---:B-1----:R-:W-:Y:S01]  /*0d70*/  FFMA R9, R39.reuse, R50, R9 ;  /* 0x0000003227097223 */ /* 0x042fe20000000009 */
[----:B------:R-:W-:Y:S01]  /*0d80*/  FFMA R12, R39, R52, R12 ;  /* 0x00000034270c7223 */ /* 0x000fe2000000000c */
[C---:B---3--:R-:W-:Y:S01]  /*0d90*/  FFMA R10, R38.reuse, R50, R10 ;  /* 0x00000032260a7223 */ /* 0x048fe2000000000a */
[C---:B------:R-:W-:Y:S01]  /*0da0*/  FFMA R13, R38.reuse, R52, R13 ;  /* 0x00000034260d7223 */ /* 0x040fe2000000000d */
[C---:B--2---:R-:W-:Y:S01]  /*0db0*/  FFMA R11, R37.reuse, R50, R11 ;  /* 0x00000032250b7223 */ /* 0x044fe2000000000b */
[----:B------:R-:W-:Y:S01]  /*0dc0*/  FFMA R14, R37, R52, R14 ;  /* 0x00000034250e7223 */ /* 0x000fe2000000000e */
[----:B------:R-:W0:Y:S01]  /*0dd0*/  LDS R50, [R3+-0xec0] ;  /* 0xfff1400003327984 */ /* 0x000e220000000800 */
[-C--:B----4-:R-:W-:Y:S01]  /*0de0*/  FFMA R48, R41, R44.reuse, R48 ;  /* 0x0000002c29307223 */ /* 0x090fe20000000030 */
[-C--:B------:R-:W-:Y:S01]  /*0df0*/  FFMA R15, R39, R44.reuse, R15 ;  /* 0x0000002c270f7223 */ /* 0x080fe2000000000f */
[CC--:B------:R-:W-:Y:S01]  /*0e00*/  FFMA R16, R38.reuse, R44.reuse, R16 ;  /* 0x0000002c26107223 */ /* 0x0c0fe20000000010 */
[C---:B------:R-:W-:Y:S01]  /*0e10*/  FFMA R17, R37.reuse, R44, R17 ;  /* 0x0000002c25117223 */ /* 0x040fe20000000011 */
[-C--:B-----5:R-:W-:Y:S01]  /*0e20*/  FFMA R20, R37, R45.reuse, R20 ;  /* 0x0000002d25147223 */ /* 0x0a0fe20000000014 */
[----:B------:R-:W1:Y:S01]  /*0e30*/  LDS R44, [R3+-0x1ec0] ;  /* 0xffe14000032c7984 */ /* 0x000e620000000800 */
[-C--:B------:R-:W-:Y:S01]  /*0e40*/  FFMA R46, R41, R45.reuse, R46 ;  /* 0x0000002d292e7223 */ /* 0x080fe2000000002e */
[----:B------:R-:W-:Y:S01]  /*0e50*/  FFMA R18, R39, R45, R18 ;  /* 0x0000002d27127223 */ /* 0x000fe20000000012 */
[----:B------:R-:W-:Y:S01]  /*0e60*/  FFMA R29, R37, R43, R29 ;  /* 0x0000002b251d7223 */ /* 0x000fe2000000001d */
[C---:B------:R-:W-:Y:S01]  /*0e70*/  FFMA R19, R38.reuse, R45, R19 ;  /* 0x0000002d26137223 */ /* 0x040fe20000000013 */
[-C--:B------:R-:W-:Y:S01]  /*0e80*/  FFMA R33, R41, R43.reuse, R33 ;  /* 0x0000002b29217223 */ /* 0x080fe20000000021 */
[CC--:B------:R-:W-:Y:S01]  /*0e90*/  FFMA R27, R39.reuse, R43.reuse, R27 ;  /* 0x0000002b271b7223 */ /* 0x0c0fe2000000001b */
[C---:B------:R-:W-:Y:S01]  /*0ea0*/  FFMA R28, R38.reuse, R43, R28 ;  /* 0x0000002b261c7223 */ /* 0x040fe2000000001c */
[-C--:B------:R-:W-:Y:S01]  /*0eb0*/  FFMA R32, R39, R42.reuse, R32 ;  /* 0x0000002a27207223 */ /* 0x080fe20000000020 */
[C---:B------:R-:W-:Y:S01]  /*0ec0*/  FFMA R35, R38.reuse, R42, R35 ;  /* 0x0000002a26237223 */ /* 0x040fe20000000023 */
[----:B------:R-:W2:Y:S04]  /*0ed0*/  LDS R43, [R3+-0xe40] ;  /* 0xfff1c000032b7984 */ /* 0x000ea80000000800 */
[----:B------:R-:W3:Y:S01]  /*0ee0*/  LDS R45, [R3+0x11c0] ;  /* 0x0011c000032d7984 */ /* 0x000ee20000000800 */
[-C--:B0-----:R-:W-:Y:S01]  /*0ef0*/  FFMA R34, R41, R50.reuse, R34 ;  /* 0x0000003229227223 */ /* 0x081fe20000000022 */
[-C--:B------:R-:W-:Y:S01]  /*0f00*/  FFMA R24, R39, R50.reuse, R24 ;  /* 0x0000003227187223 */ /* 0x080fe20000000018 */
[-C--:B------:R-:W-:Y:S01]  /*0f10*/  FFMA R25, R38, R50.reuse, R25 ;  /* 0x0000003226197223 */ /* 0x080fe20000000019 */
[----:B------:R-:W-:Y:S01]  /*0f20*/  FFMA R26, R37, R50, R26 ;  /* 0x00000032251a7223 */ /* 0x000fe2000000001a */
[----:B------:R-:W-:-:S02]  /*0f30*/  FFMA R50, R41, R42, R40 ;  /* 0x0000002a29327223 */ /* 0x000fc40000000028 */
[----:B------:R-:W0:Y:S01]  /*0f40*/  LDS R40, [R3+0x180] ;  /* 0x0001800003287984 */ /* 0x000e220000000800 */
[-C--:B-1----:R-:W-:Y:S01]  /*0f50*/  FFMA R23, R37, R44.reuse, R23 ;  /* 0x0000002c25177223 */ /* 0x082fe20000000017 */
[-C--:B------:R-:W-:Y:S01]  /*0f60*/  FFMA R36, R41, R44.reuse, R36 ;  /* 0x0000002c29247223 */ /* 0x080fe20000000024 */
[-C--:B------:R-:W-:Y:S01]  /*0f70*/  FFMA R21, R39, R44.reuse, R21 ;  /* 0x0000002c27157223 */ /* 0x080fe20000000015 */
[----:B------:R-:W-:Y:S01]  /*0f80*/  FFMA R22, R38, R44, R22 ;  /* 0x0000002c26167223 */ /* 0x000fe20000000016 */
[----:B------:R-:W-:Y:S01]  /*0f90*/  FFMA R37, R37, R42, R31 ;  /* 0x0000002a25257223 */ /* 0x000fe2000000001f */
[----:B------:R-:W1:Y:S04]  /*0fa0*/  LDS R38, [R3+-0x1e80] ;  /* 0xffe1800003267984 */ /* 0x000e680000000800 */
[----:B------:R-:W4:Y:S01]  /*0fb0*/  LDS R31, [R30+-0x1000] ;  /* 0xfff000001e1f7984 */ /* 0x000f220000000800 */
[----:B--2---:R-:W-:-:S03]  /*0fc0*/  FFMA R25, R51, R43, R25 ;  /* 0x0000002b33197223 */ /* 0x004fc60000000019 */
[----:B------:R-:W2:Y:S01]  /*0fd0*/  LDS R39, [R3+-0xe80] ;  /* 0xfff1800003277984 */ /* 0x000ea20000000800 */
[----:B---3--:R-:W-:-:S03]  /*0fe0*/  FFMA R35, R51, R45, R35 ;  /* 0x0000002d33237223 */ /* 0x008fc60000000023 */
[----:B------:R-:W3:Y:S04]  /*0ff0*/  LDS R41, [R3+0x1180] ;  /* 0x0011800003297984 */ /* 0x000ee80000000800 */
[----:B------:R-:W5:Y:S04]  /*1000*/  LDS R42, [R3+-0x1e40] ;  /* 0xffe1c000032a7984 */ /* 0x000f680000000800 */
[----:B------:R0:W5:Y:S02]  /*1010*/  LDS R44, [R3+0x1c0] ;  /* 0x0001c000032c7984 */ /* 0x0001640000000800 */
[----:B0-----:R-:W-:Y:S01]  /*1020*/  IADD3 R3, PT, PT, R3, 0x200, RZ ;  /* 0x0000020003037810 */ /* 0x001fe20007ffe0ff */
[C---:B------:R-:W-:Y:S01]  /*1030*/  FFMA R16, R51.reuse, R40, R16 ;  /* 0x0000002833107223 */ /* 0x040fe20000000010 */
[-C--:B-1----:R-:W-:Y:S01]  /*1040*/  FFMA R10, R51, R38.reuse, R10 ;  /* 0x00000026330a7223 */ /* 0x082fe2000000000a */
[C---:B----4-:R-:W-:Y:S01]  /*1050*/  FFMA R47, R31.reuse, R38, R47 ;  /* 0x000000261f2f7223 */ /* 0x050fe2000000002f */
[C---:B------:R-:W-:Y:S01]  /*1060*/  FFMA R48, R31.reuse, R40, R48 ;  /* 0x000000281f307223 */ /* 0x040fe20000000030 */
[C---:B------:R-:W-:Y:S01]  /*1070*/  FFMA R34, R31.reuse, R43, R34 ;  /* 0x0000002b1f227223 */ /* 0x040fe20000000022 */
[-C--:B--2---:R-:W-:Y:S01]  /*1080*/  FFMA R49, R31, R39.reuse, R49 ;  /* 0x000000271f317223 */ /* 0x084fe20000000031 */
[----:B------:R-:W-:Y:S01]  /*1090*/  FFMA R13, R51, R39, R13 ;  /* 0x00000027330d7223 */ /* 0x000fe2000000000d */
[-C--:B---3--:R-:W-:Y:S01]  /*10a0*/  FFMA R46, R31, R41.reuse, R46 ;  /* 0x000000291f2e7223 */ /* 0x088fe2000000002e */
[----:B------:R-:W-:Y:S01]  /*10b0*/  FFMA R19, R51, R41, R19 ;  /* 0x0000002933137223 */ /* 0x000fe20000000013 */
[-C--:B-----5:R-:W-:Y:S01]  /*10c0*/  FFMA R36, R31, R42.reuse, R36 ;  /* 0x0000002a1f247223 */ /* 0x0a0fe20000000024 */
[----:B------:R-:W-:Y:S01]  /*10d0*/  FFMA R22, R51, R42, R22 ;  /* 0x0000002a33167223 */ /* 0x000fe20000000016 */
[CC--:B------:R-:W-:Y:S01]  /*10e0*/  FFMA R33, R31.reuse, R44.reuse, R33 ;  /* 0x0000002c1f217223 */ /* 0x0c0fe20000000021 */
[-C--:B------:R-:W-:Y:S01]  /*10f0*/  FFMA R31, R31, R45.reuse, R50 ;  /* 0x0000002d1f1f7223 */ /* 0x080fe20000000032 */
[----:B------:R-:W-:Y:S01]  /*1100*/  FFMA R28, R51, R44, R28 ;  /* 0x0000002c331c7223 */ /* 0x000fe2000000001c */
[----:B------:R-:W0:Y:S04]  /*1110*/  LDS R50, [R30+-0x800] ;  /* 0xfff800001e327984 */ /* 0x000e280000000800 */
[----:B------:R-:W1:Y:S01]  /*1120*/  LDS R30, [R30+0x800] ;  /* 0x000800001e1e7984 */ /* 0x000e620000000800 */
[C---:B0-----:R-:W-:Y:S01]  /*1130*/  FFMA R32, R50.reuse, R45, R32 ;  /* 0x0000002d32207223 */ /* 0x041fe20000000020 */
[C---:B------:R-:W-:Y:S01]  /*1140*/  FFMA R9, R50.reuse, R38, R9 ;  /* 0x0000002632097223 */ /* 0x040fe20000000009 */
[C---:B------:R-:W-:Y:S01]  /*1150*/  FFMA R12, R50.reuse, R39, R12 ;  /* 0x00000027320c7223 */ /* 0x040fe2000000000c */
[C---:B------:R-:W-:Y:S01]  /*1160*/  FFMA R15, R50.reuse, R40, R15 ;  /* 0x00000028320f7223 */ /* 0x040fe2000000000f */
[C---:B------:R-:W-:Y:S01]  /*1170*/  FFMA R18, R50.reuse, R41, R18 ;  /* 0x0000002932127223 */ /* 0x040fe20000000012 */
[C---:B------:R-:W-:Y:S01]  /*1180*/  FFMA R21, R50.reuse, R42, R21 ;  /* 0x0000002a32157223 */ /* 0x040fe20000000015 */
[C---:B------:R-:W-:Y:S01]  /*1190*/  FFMA R24, R50.reuse, R43, R24 ;  /* 0x0000002b32187223 */ /* 0x040fe20000000018 */
[----:B------:R-:W-:Y:S01]  /*11a0*/  FFMA R27, R50, R44, R27 ;  /* 0x0000002c321b7223 */ /* 0x000fe2000000001b */
[C---:B-1----:R-:W-:Y:S01]  /*11b0*/  FFMA R11, R30.reuse, R38, R11 ;  /* 0x000000261e0b7223 */ /* 0x042fe2000000000b */
[C---:B------:R-:W-:Y:S01]  /*11c0*/  FFMA R14, R30.reuse, R39, R14 ;  /* 0x000000271e0e7223 */ /* 0x040fe2000000000e */
[C---:B------:R-:W-:Y:S01]  /*11d0*/  FFMA R17, R30.reuse, R40, R17 ;  /* 0x000000281e117223 */ /* 0x040fe20000000011 */
[C---:B------:R-:W-:Y:S01]  /*11e0*/  FFMA R20, R30.reuse, R41, R20 ;  /* 0x000000291e147223 */ /* 0x040fe20000000014 */
[C---:B------:R-:W-:Y:S01]  /*11f0*/  FFMA R23, R30.reuse, R42, R23 ;  /* 0x0000002a1e177223 */ /* 0x040fe20000000017 */
[C---:B------:R-:W-:Y:S01]  /*1200*/  FFMA R26, R30.reuse, R43, R26 ;  /* 0x0000002b1e1a7223 */ /* 0x040fe2000000001a */
[C---:B------:R-:W-:Y:S01]  /*1210*/  FFMA R29, R30.reuse, R44, R29 ;  /* 0x0000002c1e1d7223 */ /* 0x040fe2000000001d */
[----:B------:R-:W-:Y:S01]  /*1220*/  FFMA R45, R30, R45, R37 ;  /* 0x0000002d1e2d7223 */ /* 0x000fe20000000025 */
[----:B------:R-:W-:Y:S06]  /*1230*/  BRA.U UP0, `(.L_x_0) ;  /* 0xfffffff500207547 */ /* 0x000fec000b83ffff */
[----:B------:R-:W-:Y:S05]  /*1240*/  @P0 BRA `(.L_x_1) ;  /* 0xffffffec00ec0947 */ /* 0x000fea000383ffff */
[----:B------:R-:W0:Y:S01]  /*1250*/  LDC.64 R2, c[0x0][0x390] ;  /* 0x0000e400ff027b82 */ /* 0x000e220000000a00 */
[C---:B------:R-:W-:Y:S02]  /*1260*/  LOP3.LUT R4, R0.reuse, 0xf, RZ, 0xc0, !PT ;  /* 0x0000000f00047812 */ /* 0x040fe400078ec0ff */
[----:B------:R-:W-:Y:S02]  /*1270*/  SHF.L.U32 R0, R0, 0x4, RZ ;  /* 0x0000000400007819 */ /* 0x000fe400000006ff */
[----:B------:R-:W-:Y:S02]  /*1280*/  LEA R7, R7, R4, 0x5 ;  /* 0x0000000407077211 */ /* 0x000fe400078e28ff */
[----:B------:R-:W-:-:S04]  /*1290*/  LOP3.LUT R0, R0, 0xf00, RZ, 0xc0, !PT ;  /* 0x00000f0000007812 */ /* 0x000fc800078ec0ff */
[----:B------:R-:W-:-:S05]  /*12a0*/  IADD3 R7, PT, PT, R0, R7, RZ ;  /* 0x0000000700077210 */ /* 0x000fca0007ffe0ff */
[----:B0-----:R-:W-:-:S05]  /*12b0*/  IMAD.WIDE.U32 R2, R7, 0x4, R2 ;  /* 0x0000000407027825 */ /* 0x001fca00078e0002 */
[----:B------:R-:W-:Y:S04]  /*12c0*/  STG.E desc[UR8][R2.64], R47 ;  /* 0x0000002f02007986 */ /* 0x000fe8000c101908 */
        /* <DEDUP_REMOVED lines=30> */
[----:B------:R-:W-:Y:S01]  /*14b0*/  STG.E desc[UR8][R2.64+0x3c040], R45 ;  /* 0x03c0402d02007986 */ /* 0x000fe2000c101908 */
[----:B------:R-:W-:Y:S05]  /*14c0*/  EXIT ;  /* 0x000000000000794d */ /* 0x000fea0003800000 */
.L_x_2:
[----:B------:R-:W-:-:S00]  /*14d0*/  BRA `(.L_x_2) ;  /* 0xfffffffc00fc7947 */ /* 0x000fc0000383ffff */
[----:B------:R-:W-:-:S00]  /*14e0*/  NOP ;  /* 0x0000000000007918 */ /* 0x000fc00000000000 */
        /* <DEDUP_REMOVED lines=9> */
.L_x_3:


//--------------------- .nv.shared.default_function_kernel0 --------------------------
	.section	.nv.shared.default_function_kernel0,"aw",@nobits
	.sectionflags	@""
	.align	4
.nv.shared.default_function_kernel0:
	.zero		25600


//--------------------- .nv.shared.reserved.0     --------------------------
	.section	.nv.shared.reserved.0,"aw",@nobits
	.weak		__nv_reservedSMEM_offset_0_alias
	.size		__nv_reservedSMEM_offset_0_alias, 0, 64
	.other		__nv_reservedSMEM_offset_0_alias,@"STO_CUDA_RESERVED_SHARED STV_DEFAULT"
__nv_reservedSMEM_offset_0_alias:
	.zero		0
	.zero		64


//--------------------- .nv.constant0.default_function_kernel0 --------------------------
	.section	.nv.constant0.default_function_kernel0,"a",@progbits
	.sectionflags	@""
	.align	4
.nv.constant0.default_function_kernel0:
	.zero		920


//--------------------- SYMBOLS --------------------------

	.type		.nv.reservedSmem.offset0,@object
	.size		.nv.reservedSmem.offset0,0x4
	.type		.nv.reservedSmem.cap,@object
	.size		.nv.reservedSmem.cap,0x4
